	.headerflags	@"EF_CUDA_TEXMODE_UNIFIED EF_CUDA_64BIT_ADDRESS EF_CUDA_ACCELERATORS EF_CUDA_SM90 EF_CUDA_VIRTUAL_SM(EF_CUDA_SM90)"
	.elftype	@"ET_EXEC"


//--------------------- .nv.info                  --------------------------
	.section	.nv.info,"",@"SHT_CUDA_INFO"
	.align	4


	//----- nvinfo : EIATTR_REGCOUNT
	.align		4
        /*0000*/ 	.byte	0x04, 0x2f
        /*0002*/ 	.short	(.L_1 - .L_0)
	.align		4
.L_0:
        /*0004*/ 	.word	index@(triton_per_fused_convolution_div_max_pool2d_with_indices_pow_relu_sub_sum_11)
        /*0008*/ 	.word	0x00000010


	//----- nvinfo : EIATTR_MIN_STACK_SIZE
	.align		4
.L_1:
        /*000c*/ 	.byte	0x04, 0x12
        /*000e*/ 	.short	(.L_3 - .L_2)
	.align		4
.L_2:
        /*0010*/ 	.word	index@(triton_per_fused_convolution_div_max_pool2d_with_indices_pow_relu_sub_sum_11)
        /*0014*/ 	.word	0x00000000


	//----- nvinfo : EIATTR_FRAME_SIZE
	.align		4
.L_3:
        /*0018*/ 	.byte	0x04, 0x11
        /*001a*/ 	.short	(.L_5 - .L_4)
	.align		4
.L_4:
        /*001c*/ 	.word	index@(triton_per_fused_convolution_div_max_pool2d_with_indices_pow_relu_sub_sum_11)
        /*0020*/ 	.word	0x00000000


	//----- nvinfo : EIATTR_MIN_STACK_SIZE
	.align		4
.L_5:
        /*0024*/ 	.byte	0x04, 0x12
        /*0026*/ 	.short	(.L_7 - .L_6)
	.align		4
.L_6:
        /*0028*/ 	.word	index@(triton_per_fused_convolution_div_max_pool2d_with_indices_pow_relu_sub_sum_11)
        /*002c*/ 	.word	0x00000000
.L_7:


//--------------------- .nv.info.triton_per_fused_convolution_div_max_pool2d_with_indices_pow_relu_sub_sum_11 --------------------------
	.section	.nv.info.triton_per_fused_convolution_div_max_pool2d_with_indices_pow_relu_sub_sum_11,"",@"SHT_CUDA_INFO"
	.sectionflags	@""
	.align	4


	//----- nvinfo : EIATTR_CUDA_API_VERSION
	.align		4
        /*0000*/ 	.byte	0x04, 0x37
        /*0002*/ 	.short	(.L_9 - .L_8)
.L_8:
        /*0004*/ 	.word	0x0000007c


	//----- nvinfo : EIATTR_KPARAM_INFO
	.align		4
.L_9:
        /*0008*/ 	.byte	0x04, 0x17
        /*000a*/ 	.short	(.L_11 - .L_10)
.L_10:
        /*000c*/ 	.word	0x00000000
        /*0010*/ 	.short	0x0004
        /*0012*/ 	.short	0x001c
        /*0014*/ 	.byte	0x00, 0xf0, 0x11, 0x00


	//----- nvinfo : EIATTR_KPARAM_INFO
	.align		4
.L_11:
        /*0018*/ 	.byte	0x04, 0x17
        /*001a*/ 	.short	(.L_13 - .L_12)
.L_12:
        /*001c*/ 	.word	0x00000000
        /*0020*/ 	.short	0x0003
        /*0022*/ 	.short	0x0018
        /*0024*/ 	.byte	0x00, 0xf0, 0x11, 0x00


	//----- nvinfo : EIATTR_KPARAM_INFO
	.align		4
.L_13:
        /*0028*/ 	.byte	0x04, 0x17
        /*002a*/ 	.short	(.L_15 - .L_14)
.L_14:
        /*002c*/ 	.word	0x00000000
        /*0030*/ 	.short	0x0002
        /*0032*/ 	.short	0x0010
        /*0034*/ 	.byte	0x00, 0xf4, 0x21, 0x00


	//----- nvinfo : EIATTR_KPARAM_INFO
	.align		4
.L_15:
        /*0038*/ 	.byte	0x04, 0x17
        /*003a*/ 	.short	(.L_17 - .L_16)
.L_16:
        /*003c*/ 	.word	0x00000000
        /*0040*/ 	.short	0x0001
        /*0042*/ 	.short	0x0008
        /*0044*/ 	.byte	0x00, 0xf4, 0x21, 0x00


	//----- nvinfo : EIATTR_KPARAM_INFO
	.align		4
.L_17:
        /*0048*/ 	.byte	0x04, 0x17
        /*004a*/ 	.short	(.L_19 - .L_18)
.L_18:
        /*004c*/ 	.word	0x00000000
        /*0050*/ 	.short	0x0000
        /*0052*/ 	.short	0x0000
        /*0054*/ 	.byte	0x00, 0xf4, 0x21, 0x00


	//----- nvinfo : EIATTR_SPARSE_MMA_MASK
	.align		4
.L_19:
        /*0058*/ 	.byte	0x03, 0x50
        /*005a*/ 	.short	0x0000


	//----- nvinfo : EIATTR_MAXREG_COUNT
	.align		4
        /*005c*/ 	.byte	0x03, 0x1b
        /*005e*/ 	.short	0x00ff


	//----- nvinfo : EIATTR_COOP_GROUP_MASK_REGIDS
	.align		4
        /*0060*/ 	.byte	0x04, 0x29
        /*0062*/ 	.short	(.L_21 - .L_20)


	//   ....[0]....
.L_20:
        /*0064*/ 	.word	0xffffffff


	//   ....[1]....
        /*0068*/ 	.word	0xffffffff


	//   ....[2]....
        /*006c*/ 	.word	0xffffffff


	//   ....[3]....
        /*0070*/ 	.word	0xffffffff


	//   ....[4]....
        /*0074*/ 	.word	0xffffffff


	//   ....[5]....
        /*0078*/ 	.word	0xffffffff


	//----- nvinfo : EIATTR_COOP_GROUP_INSTR_OFFSETS
	.align		4
.L_21:
        /*007c*/ 	.byte	0x04, 0x28
        /*007e*/ 	.short	(.L_23 - .L_22)


	//   ....[0]....
.L_22:
        /*0080*/ 	.word	0x000001a0


	//   ....[1]....
        /*0084*/ 	.word	0x000001d0


	//   ....[2]....
        /*0088*/ 	.word	0x00000210


	//   ....[3]....
        /*008c*/ 	.word	0x00000230


	//   ....[4]....
        /*0090*/ 	.word	0x00000260


	//   ....[5]....
        /*0094*/ 	.word	0x000002e0


	//----- nvinfo : EIATTR_EXIT_INSTR_OFFSETS
	.align		4
.L_23:
        /*0098*/ 	.byte	0x04, 0x1c
        /*009a*/ 	.short	(.L_25 - .L_24)


	//   ....[0]....
.L_24:
        /*009c*/ 	.word	0x00000330


	//   ....[1]....
        /*00a0*/ 	.word	0x00000380


	//----- nvinfo : EIATTR_REQNTID
	.align		4
.L_25:
        /*00a4*/ 	.byte	0x04, 0x10
        /*00a6*/ 	.short	(.L_27 - .L_26)
.L_26:
        /*00a8*/ 	.word	0x00000040
        /*00ac*/ 	.word	0x00000001
        /*00b0*/ 	.word	0x00000001


	//----- nvinfo : EIATTR_CBANK_PARAM_SIZE
	.align		4
.L_27:
        /*00b4*/ 	.byte	0x03, 0x19
        /*00b6*/ 	.short	0x0020


	//----- nvinfo : EIATTR_PARAM_CBANK
	.align		4
        /*00b8*/ 	.byte	0x04, 0x0a
        /*00ba*/ 	.short	(.L_29 - .L_28)
	.align		4
.L_28:
        /*00bc*/ 	.word	index@(.nv.constant0.triton_per_fused_convolution_div_max_pool2d_with_indices_pow_relu_sub_sum_11)
        /*00c0*/ 	.short	0x0210
        /*00c2*/ 	.short	0x0020


	//----- nvinfo : EIATTR_SW_WAR
	.align		4
.L_29:
        /*00c4*/ 	.byte	0x04, 0x36
        /*00c6*/ 	.short	(.L_31 - .L_30)
.L_30:
        /*00c8*/ 	.word	0x00000008
.L_31:


//--------------------- .nv.callgraph             --------------------------
	.section	.nv.callgraph,"",@"SHT_CUDA_CALLGRAPH"
	.align	4
	.sectionentsize	8
	.align		4
        /*0000*/ 	.word	0x00000000
	.align		4
        /*0004*/ 	.word	0xffffffff
	.align		4
        /*0008*/ 	.word	0x00000000
	.align		4
        /*000c*/ 	.word	0xfffffffe
	.align		4
        /*0010*/ 	.word	0x00000000
	.align		4
        /*0014*/ 	.word	0xfffffffd
	.align		4
        /*0018*/ 	.word	0x00000000
	.align		4
        /*001c*/ 	.word	0xfffffffc


//--------------------- .text.triton_per_fused_convolution_div_max_pool2d_with_indices_pow_relu_sub_sum_11 --------------------------
	.section	.text.triton_per_fused_convolution_div_max_pool2d_with_indices_pow_relu_sub_sum_11,"ax",@progbits
	.sectionflags	@"SHF_BARRIERS=1"
	.align	128
        .global         triton_per_fused_convolution_div_max_pool2d_with_indices_pow_relu_sub_sum_11
        .type           triton_per_fused_convolution_div_max_pool2d_with_indices_pow_relu_sub_sum_11,@function
        .size           triton_per_fused_convolution_div_max_pool2d_with_indices_pow_relu_sub_sum_11,(.L_x_1 - triton_per_fused_convolution_div_max_pool2d_with_indices_pow_relu_sub_sum_11)
        .other          triton_per_fused_convolution_div_max_pool2d_with_indices_pow_relu_sub_sum_11,@"STO_CUDA_ENTRY STV_DEFAULT"
triton_per_fused_convolution_div_max_pool2d_with_indices_pow_relu_sub_sum_11:
.text.triton_per_fused_convolution_div_max_pool2d_with_indices_pow_relu_sub_sum_11:
[----:B------:R-:W0:Y:S02]  /*0000*/  LDC R1, c[0x0][0x28] ;  /* 0x00000a00ff017b82 */ /* 0x000e240000000800 */
[----:B------:R-:W1:Y:S01]  /*0010*/  S2R R11, SR_TID.X ;  /* 0x00000000000b7919 */ /* 0x000e620000002100 */
[----:B------:R-:W2:Y:S01]  /*0020*/  LDC.64 R8, c[0x0][0x218] ;  /* 0x00008600ff087b82 */ /* 0x000ea20000000a00 */
[----:B------:R-:W-:Y:S01]  /*0030*/  ULDC.64 UR6, c[0x0][0x208] ;  /* 0x0000820000067ab9 */ /* 0x000fe20000000a00 */
[----:B------:R-:W3:Y:S06]  /*0040*/  S2R R0, SR_CTAID.X ;  /* 0x0000000000007919 */ /* 0x000eec0000002500 */
[----:B------:R-:W4:Y:S01]  /*0050*/  LDC.64 R2, c[0x0][0x210] ;  /* 0x00008400ff027b82 */ /* 0x000f220000000a00 */
[----:B-1----:R-:W-:-:S05]  /*0060*/  IMAD.SHL.U32 R5, R11, 0x2, RZ ;  /* 0x000000020b057824 */ /* 0x002fca00078e00ff */
[----:B------:R-:W-:-:S04]  /*0070*/  LOP3.LUT R5, R5, 0x7e, RZ, 0xc0, !PT ;  /* 0x0000007e05057812 */ /* 0x000fc800078ec0ff */
[----:B---3--:R-:W-:Y:S01]  /*0080*/  LEA R7, R0, R5, 0x7 ;  /* 0x0000000500077211 */ /* 0x008fe200078e38ff */
[----:B--2---:R-:W-:-:S04]  /*0090*/  IMAD.WIDE.U32 R8, R5, 0x4, R8 ;  /* 0x0000000405087825 */ /* 0x004fc800078e0008 */
[----:B----4-:R-:W-:Y:S02]  /*00a0*/  IMAD.WIDE R2, R7, 0x4, R2 ;  /* 0x0000000407027825 */ /* 0x010fe400078e0202 */
[----:B------:R-:W2:Y:S04]  /*00b0*/  LDG.E.EL.64 R8, desc[UR6][R8.64] ;  /* 0x0000000608087981 */ /* 0x000ea8000c2e1b00 */
[----:B------:R-:W2:Y:S01]  /*00c0*/  LDG.E.64 R6, desc[UR6][R2.64] ;  /* 0x0000000602067981 */ /* 0x000ea2000c1e1b00 */
[----:B------:R-:W1:Y:S01]  /*00d0*/  S2UR UR5, SR_CgaCtaId ;  /* 0x00000000000579c3 */ /* 0x000e620000008800 */
[----:B------:R-:W-:Y:S02]  /*00e0*/  UMOV UR4, 0x400 ;  /* 0x0000040000047882 */ /* 0x000fe40000000000 */
[----:B-1----:R-:W-:Y:S01]  /*00f0*/  UPRMT UR4, UR5, 0x654, UR4 ;  /* 0x0000065405047896 */ /* 0x002fe20008000004 */
[C---:B--2---:R-:W-:Y:S01]  /*0100*/  FADD R5, R7.reuse, R9 ;  /* 0x0000000907057221 */ /* 0x044fe20000000000 */
[----:B------:R-:W-:-:S02]  /*0110*/  FSETP.GEU.AND P0, PT, R7, -R9, PT ;  /* 0x800000090700720b */ /* 0x000fc40003f0e000 */
[C---:B------:R-:W-:Y:S01]  /*0120*/  FSETP.GEU.AND P1, PT, R6.reuse, -R8, PT ;  /* 0x800000080600720b */ /* 0x040fe20003f2e000 */
[----:B------:R-:W-:Y:S01]  /*0130*/  FADD R6, R6, R8 ;  /* 0x0000000806067221 */ /* 0x000fe20000000000 */
[----:B------:R-:W-:Y:S02]  /*0140*/  FSEL R7, R5, RZ, P0 ;  /* 0x000000ff05077208 */ /* 0x000fe40000000000 */
[----:B------:R-:W-:Y:S02]  /*0150*/  LOP3.LUT P0, RZ, R11, 0x1f, RZ, 0xc0, !PT ;  /* 0x0000001f0bff7812 */ /* 0x000fe4000780c0ff */
[----:B------:R-:W-:Y:S01]  /*0160*/  FSEL R6, R6, RZ, P1 ;  /* 0x000000ff06067208 */ /* 0x000fe20000800000 */
[----:B------:R-:W-:Y:S01]  /*0170*/  FMUL R5, R7, R7 ;  /* 0x0000000707057220 */ /* 0x000fe20000400000 */
[----:B------:R-:W-:-:S03]  /*0180*/  ISETP.GE.AND P1, PT, R11, 0x2, PT ;  /* 0x000000020b00780c */ /* 0x000fc60003f26270 */
[----:B------:R-:W-:-:S05]  /*0190*/  FFMA R5, R6, R6, R5 ;  /* 0x0000000606057223 */ /* 0x000fca0000000005 */
[----:B------:R-:W1:Y:S02]  /*01a0*/  SHFL.BFLY PT, R10, R5, 0x10, 0x1f ;  /* 0x0e001f00050a7f89 */ /* 0x000e6400000e0000 */
[----:B-1----:R-:W-:Y:S01]  /*01b0*/  FADD R10, R5, R10 ;  /* 0x0000000a050a7221 */ /* 0x002fe20000000000 */
[----:B------:R-:W-:-:S04]  /*01c0*/  SHF.R.U32.HI R5, RZ, 0x3, R11 ;  /* 0x00000003ff057819 */ /* 0x000fc8000001160b */
[----:B------:R-:W1:Y:S01]  /*01d0*/  SHFL.BFLY PT, R9, R10, 0x8, 0x1f ;  /* 0x0d001f000a097f89 */ /* 0x000e6200000e0000 */
[----:B------:R-:W-:Y:S01]  /*01e0*/  LOP3.LUT R5, R5, 0x4, RZ, 0xc0, !PT ;  /* 0x0000000405057812 */ /* 0x000fe200078ec0ff */
[----:B-1----:R-:W-:Y:S01]  /*01f0*/  FADD R9, R10, R9 ;  /* 0x000000090a097221 */ /* 0x002fe20000000000 */
[----:B------:R-:W-:-:S04]  /*0200*/  LOP3.LUT R10, R11, 0x1, RZ, 0xc0, !PT ;  /* 0x000000010b0a7812 */ /* 0x000fc800078ec0ff */
[----:B------:R-:W1:Y:S02]  /*0210*/  SHFL.BFLY PT, R8, R9, 0x4, 0x1f ;  /* 0x0c801f0009087f89 */ /* 0x000e6400000e0000 */
[----:B-1----:R-:W-:-:S05]  /*0220*/  FADD R8, R9, R8 ;  /* 0x0000000809087221 */ /* 0x002fca0000000000 */
[----:B------:R-:W1:Y:S02]  /*0230*/  SHFL.BFLY PT, R13, R8, 0x2, 0x1f ;  /* 0x0c401f00080d7f89 */ /* 0x000e6400000e0000 */
[----:B-1----:R-:W-:Y:S01]  /*0240*/  FADD R13, R8, R13 ;  /* 0x0000000d080d7221 */ /* 0x002fe20000000000 */
[----:B------:R-:W-:-:S04]  /*0250*/  LEA R8, R11, UR4, 0x2 ;  /* 0x000000040b087c11 */ /* 0x000fc8000f8e10ff */
[----:B------:R-:W1:Y:S02]  /*0260*/  SHFL.BFLY PT, R12, R13, 0x1, 0x1f ;  /* 0x0c201f000d0c7f89 */ /* 0x000e6400000e0000 */
[----:B-1----:R-:W-:-:S05]  /*0270*/  FADD R12, R13, R12 ;  /* 0x0000000c0d0c7221 */ /* 0x002fca0000000000 */
[----:B------:R-:W-:Y:S01]  /*0280*/  @!P0 STS [R5+UR4], R12 ;  /* 0x0000000c05008988 */ /* 0x000fe20008000804 */
[----:B------:R-:W-:Y:S01]  /*0290*/  BAR.SYNC.DEFER_BLOCKING 0x0 ;  /* 0x0000000000007b1d */ /* 0x000fe20000010000 */
[----:B------:R-:W-:-:S04]  /*02a0*/  ISETP.NE.U32.AND P0, PT, R10, 0x1, PT ;  /* 0x000000010a00780c */ /* 0x000fc80003f05070 */
[C---:B------:R-:W-:Y:S01]  /*02b0*/  ISETP.LT.AND P0, PT, R11.reuse, 0x2, P0 ;  /* 0x000000020b00780c */ /* 0x040fe20000701270 */
[----:B------:R-:W1:Y:S01]  /*02c0*/  @!P1 LDS R4, [R8] ;  /* 0x0000000008049984 */ /* 0x000e620000000800 */
[----:B------:R-:W-:-:S03]  /*02d0*/  LOP3.LUT P1, RZ, R11, 0x3f, RZ, 0xc0, !PT ;  /* 0x0000003f0bff7812 */ /* 0x000fc6000782c0ff */
[----:B-1----:R-:W1:Y:S02]  /*02e0*/  SHFL.BFLY PT, R9, R4, 0x1, 0x1f ;  /* 0x0c201f0004097f89 */ /* 0x002e6400000e0000 */
[----:B-1----:R-:W-:-:S06]  /*02f0*/  FADD R9, R4, R9 ;  /* 0x0000000904097221 */ /* 0x002fcc0000000000 */
[----:B------:R1:W-:Y:S01]  /*0300*/  @P0 STS [R8], R9 ;  /* 0x0000000908000388 */ /* 0x0003e20000000800 */
[----:B------:R-:W-:Y:S06]  /*0310*/  BAR.SYNC.DEFER_BLOCKING 0x0 ;  /* 0x0000000000007b1d */ /* 0x000fec0000010000 */
[----:B------:R1:W-:Y:S01]  /*0320*/  STG.E.64 desc[UR6][R2.64], R6 ;  /* 0x0000000602007986 */ /* 0x0003e2000c101b06 */
[----:B------:R-:W-:Y:S05]  /*0330*/  @P1 EXIT ;  /* 0x000000000000194d */ /* 0x000fea0003800000 */
[----:B------:R-:W0:Y:S01]  /*0340*/  LDS R5, [UR4] ;  /* 0x00000004ff057984 */ /* 0x000e220008000800 */
[----:B-1----:R-:W1:Y:S02]  /*0350*/  LDC.64 R2, c[0x0][0x220] ;  /* 0x00008800ff027b82 */ /* 0x002e640000000a00 */
[----:B-1----:R-:W-:-:S05]  /*0360*/  IMAD.WIDE R2, R0, 0x4, R2 ;  /* 0x0000000400027825 */ /* 0x002fca00078e0202 */
[----:B0-----:R-:W-:Y:S01]  /*0370*/  STG.E desc[UR6][R2.64], R5 ;  /* 0x0000000502007986 */ /* 0x001fe2000c101906 */
[----:B------:R-:W-:Y:S05]  /*0380*/  EXIT ;  /* 0x000000000000794d */ /* 0x000fea0003800000 */
.L_x_0:
[----:B------:R-:W-:-:S00]  /*0390*/  BRA `(.L_x_0) ;  /* 0xfffffffc00fc7947 */ /* 0x000fc0000383ffff */
[----:B------:R-:W-:-:S00]  /*03a0*/  NOP ;  /* 0x0000000000007918 */ /* 0x000fc00000000000 */
        /* <DEDUP_REMOVED lines=13> */
.L_x_1:


//--------------------- .nv.shared.triton_per_fused_convolution_div_max_pool2d_with_indices_pow_relu_sub_sum_11 --------------------------
	.section	.nv.shared.triton_per_fused_convolution_div_max_pool2d_with_indices_pow_relu_sub_sum_11,"aw",@nobits
	.sectionflags	@""
	.align	16
	.zero		1024


//--------------------- .nv.constant0.triton_per_fused_convolution_div_max_pool2d_with_indices_pow_relu_sub_sum_11 --------------------------
	.section	.nv.constant0.triton_per_fused_convolution_div_max_pool2d_with_indices_pow_relu_sub_sum_11,"a",@progbits
	.sectionflags	@""
	.align	4
.nv.constant0.triton_per_fused_convolution_div_max_pool2d_with_indices_pow_relu_sub_sum_11:
	.zero		560
